//
// Generated by NVIDIA NVVM Compiler
//
// Compiler Build ID: CL-36424714
// Cuda compilation tools, release 13.0, V13.0.88
// Based on NVVM 20.0.0
//

.version 9.0
.target sm_100
.address_size 64

	// .globl	_Z17mul_rows_by_coeffP6float2PKS_ii

.visible .entry _Z17mul_rows_by_coeffP6float2PKS_ii(
	.param .u64 .ptr .align 1 _Z17mul_rows_by_coeffP6float2PKS_ii_param_0,
	.param .u64 .ptr .align 1 _Z17mul_rows_by_coeffP6float2PKS_ii_param_1,
	.param .u32 _Z17mul_rows_by_coeffP6float2PKS_ii_param_2,
	.param .u32 _Z17mul_rows_by_coeffP6float2PKS_ii_param_3
)
{
	.reg .pred 	%p<7>;
	.reg .b32 	%r<40>;
	.reg .b32 	%f<46>;
	.reg .b64 	%rd<23>;

	ld.param.u64 	%rd3, [_Z17mul_rows_by_coeffP6float2PKS_ii_param_0];
	ld.param.u64 	%rd4, [_Z17mul_rows_by_coeffP6float2PKS_ii_param_1];
	ld.param.u32 	%r13, [_Z17mul_rows_by_coeffP6float2PKS_ii_param_2];
	ld.param.u32 	%r14, [_Z17mul_rows_by_coeffP6float2PKS_ii_param_3];
	cvta.to.global.u64 	%rd1, %rd3;
	cvta.to.global.u64 	%rd2, %rd4;
	mul.lo.s32 	%r1, %r14, %r13;
	mov.u32 	%r15, %ctaid.x;
	mov.u32 	%r16, %ntid.x;
	mov.u32 	%r17, %tid.x;
	mad.lo.s32 	%r38, %r15, %r16, %r17;
	mov.u32 	%r18, %nctaid.x;
	mul.lo.s32 	%r3, %r16, %r18;
	setp.ge.s32 	%p1, %r38, %r1;
	@%p1 bra 	$L__BB0_7;
	add.s32 	%r19, %r38, %r3;
	max.s32 	%r20, %r1, %r19;
	setp.lt.s32 	%p2, %r19, %r1;
	selp.u32 	%r21, 1, 0, %p2;
	add.s32 	%r22, %r19, %r21;
	sub.s32 	%r23, %r20, %r22;
	div.u32 	%r24, %r23, %r3;
	add.s32 	%r4, %r24, %r21;
	and.b32  	%r25, %r4, 3;
	setp.eq.s32 	%p3, %r25, 3;
	@%p3 bra 	$L__BB0_4;
	add.s32 	%r26, %r4, 1;
	and.b32  	%r27, %r26, 3;
	neg.s32 	%r36, %r27;
$L__BB0_3:
	.pragma "nounroll";
	mul.wide.s32 	%rd5, %r38, 8;
	add.s64 	%rd6, %rd1, %rd5;
	rem.s32 	%r28, %r38, %r13;
	mul.wide.s32 	%rd7, %r28, 8;
	add.s64 	%rd8, %rd2, %rd7;
	ld.global.nc.v2.f32 	{%f1, %f2}, [%rd8];
	ld.global.v2.f32 	{%f3, %f4}, [%rd6];
	mul.f32 	%f5, %f1, %f3;
	mul.f32 	%f6, %f2, %f4;
	sub.f32 	%f7, %f5, %f6;
	mul.f32 	%f8, %f1, %f4;
	fma.rn.f32 	%f9, %f2, %f3, %f8;
	st.global.v2.f32 	[%rd6], {%f7, %f9};
	add.s32 	%r38, %r38, %r3;
	add.s32 	%r36, %r36, 1;
	setp.ne.s32 	%p4, %r36, 0;
	@%p4 bra 	$L__BB0_3;
$L__BB0_4:
	setp.lt.u32 	%p5, %r4, 3;
	@%p5 bra 	$L__BB0_7;
	mul.wide.s32 	%rd15, %r3, 8;
$L__BB0_6:
	rem.s32 	%r29, %r38, %r13;
	mul.wide.s32 	%rd9, %r29, 8;
	add.s64 	%rd10, %rd2, %rd9;
	ld.global.nc.v2.f32 	{%f10, %f11}, [%rd10];
	mul.wide.s32 	%rd11, %r38, 8;
	add.s64 	%rd12, %rd1, %rd11;
	ld.global.v2.f32 	{%f12, %f13}, [%rd12];
	mul.f32 	%f14, %f10, %f12;
	mul.f32 	%f15, %f11, %f13;
	sub.f32 	%f16, %f14, %f15;
	mul.f32 	%f17, %f10, %f13;
	fma.rn.f32 	%f18, %f11, %f12, %f17;
	st.global.v2.f32 	[%rd12], {%f16, %f18};
	add.s32 	%r30, %r38, %r3;
	rem.s32 	%r31, %r30, %r13;
	mul.wide.s32 	%rd13, %r31, 8;
	add.s64 	%rd14, %rd2, %rd13;
	ld.global.nc.v2.f32 	{%f19, %f20}, [%rd14];
	add.s64 	%rd16, %rd12, %rd15;
	ld.global.v2.f32 	{%f21, %f22}, [%rd16];
	mul.f32 	%f23, %f19, %f21;
	mul.f32 	%f24, %f20, %f22;
	sub.f32 	%f25, %f23, %f24;
	mul.f32 	%f26, %f19, %f22;
	fma.rn.f32 	%f27, %f20, %f21, %f26;
	st.global.v2.f32 	[%rd16], {%f25, %f27};
	add.s32 	%r32, %r30, %r3;
	rem.s32 	%r33, %r32, %r13;
	mul.wide.s32 	%rd17, %r33, 8;
	add.s64 	%rd18, %rd2, %rd17;
	ld.global.nc.v2.f32 	{%f28, %f29}, [%rd18];
	add.s64 	%rd19, %rd16, %rd15;
	ld.global.v2.f32 	{%f30, %f31}, [%rd19];
	mul.f32 	%f32, %f28, %f30;
	mul.f32 	%f33, %f29, %f31;
	sub.f32 	%f34, %f32, %f33;
	mul.f32 	%f35, %f28, %f31;
	fma.rn.f32 	%f36, %f29, %f30, %f35;
	st.global.v2.f32 	[%rd19], {%f34, %f36};
	add.s32 	%r34, %r32, %r3;
	rem.s32 	%r35, %r34, %r13;
	mul.wide.s32 	%rd20, %r35, 8;
	add.s64 	%rd21, %rd2, %rd20;
	ld.global.nc.v2.f32 	{%f37, %f38}, [%rd21];
	add.s64 	%rd22, %rd19, %rd15;
	ld.global.v2.f32 	{%f39, %f40}, [%rd22];
	mul.f32 	%f41, %f37, %f39;
	mul.f32 	%f42, %f38, %f40;
	sub.f32 	%f43, %f41, %f42;
	mul.f32 	%f44, %f37, %f40;
	fma.rn.f32 	%f45, %f38, %f39, %f44;
	st.global.v2.f32 	[%rd22], {%f43, %f45};
	add.s32 	%r38, %r34, %r3;
	setp.lt.s32 	%p6, %r38, %r1;
	@%p6 bra 	$L__BB0_6;
$L__BB0_7:
	ret;

}
	// .globl	_Z13scale_inplaceP6float2if
.visible .entry _Z13scale_inplaceP6float2if(
	.param .u64 .ptr .align 1 _Z13scale_inplaceP6float2if_param_0,
	.param .u32 _Z13scale_inplaceP6float2if_param_1,
	.param .f32 _Z13scale_inplaceP6float2if_param_2
)
{
	.reg .pred 	%p<7>;
	.reg .b32 	%r<31>;
	.reg .b32 	%f<22>;
	.reg .b64 	%rd<11>;

	ld.param.u64 	%rd2, [_Z13scale_inplaceP6float2if_param_0];
	ld.param.u32 	%r12, [_Z13scale_inplaceP6float2if_param_1];
	ld.param.f32 	%f1, [_Z13scale_inplaceP6float2if_param_2];
	cvta.to.global.u64 	%rd1, %rd2;
	mov.u32 	%r13, %ctaid.x;
	mov.u32 	%r14, %ntid.x;
	mov.u32 	%r15, %tid.x;
	mad.lo.s32 	%r29, %r13, %r14, %r15;
	mov.u32 	%r16, %nctaid.x;
	mul.lo.s32 	%r2, %r14, %r16;
	setp.ge.s32 	%p1, %r29, %r12;
	@%p1 bra 	$L__BB1_7;
	add.s32 	%r17, %r29, %r2;
	max.s32 	%r18, %r12, %r17;
	setp.lt.s32 	%p2, %r17, %r12;
	selp.u32 	%r19, 1, 0, %p2;
	add.s32 	%r20, %r17, %r19;
	sub.s32 	%r21, %r18, %r20;
	div.u32 	%r22, %r21, %r2;
	add.s32 	%r3, %r22, %r19;
	and.b32  	%r23, %r3, 3;
	setp.eq.s32 	%p3, %r23, 3;
	@%p3 bra 	$L__BB1_4;
	add.s32 	%r24, %r3, 1;
	and.b32  	%r25, %r24, 3;
	neg.s32 	%r27, %r25;
$L__BB1_3:
	.pragma "nounroll";
	mul.wide.s32 	%rd3, %r29, 8;
	add.s64 	%rd4, %rd1, %rd3;
	ld.global.v2.f32 	{%f2, %f3}, [%rd4];
	mul.f32 	%f4, %f1, %f2;
	mul.f32 	%f5, %f1, %f3;
	st.global.v2.f32 	[%rd4], {%f4, %f5};
	add.s32 	%r29, %r29, %r2;
	add.s32 	%r27, %r27, 1;
	setp.ne.s32 	%p4, %r27, 0;
	@%p4 bra 	$L__BB1_3;
$L__BB1_4:
	setp.lt.u32 	%p5, %r3, 3;
	@%p5 bra 	$L__BB1_7;
	mul.wide.s32 	%rd7, %r2, 8;
	shl.b32 	%r26, %r2, 2;
$L__BB1_6:
	mul.wide.s32 	%rd5, %r29, 8;
	add.s64 	%rd6, %rd1, %rd5;
	ld.global.v2.f32 	{%f6, %f7}, [%rd6];
	mul.f32 	%f8, %f1, %f6;
	mul.f32 	%f9, %f1, %f7;
	st.global.v2.f32 	[%rd6], {%f8, %f9};
	add.s64 	%rd8, %rd6, %rd7;
	ld.global.v2.f32 	{%f10, %f11}, [%rd8];
	mul.f32 	%f12, %f1, %f10;
	mul.f32 	%f13, %f1, %f11;
	st.global.v2.f32 	[%rd8], {%f12, %f13};
	add.s64 	%rd9, %rd8, %rd7;
	ld.global.v2.f32 	{%f14, %f15}, [%rd9];
	mul.f32 	%f16, %f1, %f14;
	mul.f32 	%f17, %f1, %f15;
	st.global.v2.f32 	[%rd9], {%f16, %f17};
	add.s64 	%rd10, %rd9, %rd7;
	ld.global.v2.f32 	{%f18, %f19}, [%rd10];
	mul.f32 	%f20, %f1, %f18;
	mul.f32 	%f21, %f1, %f19;
	st.global.v2.f32 	[%rd10], {%f20, %f21};
	add.s32 	%r29, %r26, %r29;
	setp.lt.s32 	%p6, %r29, %r12;
	@%p6 bra 	$L__BB1_6;
$L__BB1_7:
	ret;

}
	// .globl	_Z9crop_rowsPK6float2PS_iiii
.visible .entry _Z9crop_rowsPK6float2PS_iiii(
	.param .u64 .ptr .align 1 _Z9crop_rowsPK6float2PS_iiii_param_0,
	.param .u64 .ptr .align 1 _Z9crop_rowsPK6float2PS_iiii_param_1,
	.param .u32 _Z9crop_rowsPK6float2PS_iiii_param_2,
	.param .u32 _Z9crop_rowsPK6float2PS_iiii_param_3,
	.param .u32 _Z9crop_rowsPK6float2PS_iiii_param_4,
	.param .u32 _Z9crop_rowsPK6float2PS_iiii_param_5
)
{
	.reg .pred 	%p<5>;
	.reg .b32 	%r<22>;
	.reg .b32 	%f<3>;
	.reg .b64 	%rd<9>;

	ld.param.u64 	%rd3, [_Z9crop_rowsPK6float2PS_iiii_param_0];
	ld.param.u64 	%rd4, [_Z9crop_rowsPK6float2PS_iiii_param_1];
	ld.param.u32 	%r9, [_Z9crop_rowsPK6float2PS_iiii_param_2];
	ld.param.u32 	%r12, [_Z9crop_rowsPK6float2PS_iiii_param_3];
	ld.param.u32 	%r10, [_Z9crop_rowsPK6float2PS_iiii_param_4];
	ld.param.u32 	%r11, [_Z9crop_rowsPK6float2PS_iiii_param_5];
	mov.u32 	%r13, %ctaid.y;
	mov.u32 	%r14, %ntid.y;
	mov.u32 	%r15, %tid.y;
	mad.lo.s32 	%r1, %r13, %r14, %r15;
	mov.u32 	%r16, %ctaid.x;
	mov.u32 	%r2, %ntid.x;
	mov.u32 	%r17, %tid.x;
	mad.lo.s32 	%r21, %r16, %r2, %r17;
	setp.ge.s32 	%p1, %r1, %r12;
	setp.ge.s32 	%p2, %r21, %r11;
	or.pred  	%p3, %p1, %p2;
	@%p3 bra 	$L__BB2_3;
	mad.lo.s32 	%r4, %r9, %r1, %r10;
	mul.lo.s32 	%r5, %r11, %r1;
	mov.u32 	%r18, %nctaid.x;
	mul.lo.s32 	%r6, %r2, %r18;
	cvta.to.global.u64 	%rd1, %rd3;
	cvta.to.global.u64 	%rd2, %rd4;
$L__BB2_2:
	add.s32 	%r19, %r4, %r21;
	add.s32 	%r20, %r21, %r5;
	mul.wide.s32 	%rd5, %r20, 8;
	add.s64 	%rd6, %rd2, %rd5;
	mul.wide.s32 	%rd7, %r19, 8;
	add.s64 	%rd8, %rd1, %rd7;
	ld.global.nc.v2.f32 	{%f1, %f2}, [%rd8];
	st.global.v2.f32 	[%rd6], {%f1, %f2};
	add.s32 	%r21, %r21, %r6;
	setp.lt.s32 	%p4, %r21, %r11;
	@%p4 bra 	$L__BB2_2;
$L__BB2_3:
	ret;

}


// ===== COMPILED SASS (sm_100) =====

	.target	sm_100

	.elftype	@"ET_EXEC"


//--------------------- .note.nv.tkinfo           --------------------------
	.section	.note.nv.tkinfo,"",@"SHT_NOTE"
	.sectionflags	@"SHF_NOTE_NV_TKINFO"
	.tkinfo
        /*0018*/ 	.word	0x00000002
        /*0030*/ 	.string	""
        /*0030*/ 	.string	"ptxas"
        /*0030*/ 	.string	"Cuda compilation tools, release 13.0, V13.0.88"
        /*0030*/ 	.string	"Build cuda_13.0.r13.0/compiler.36424714_0"
        /*0030*/ 	.string	"-arch sm_100 -m 64 "



//--------------------- .note.nv.cuinfo           --------------------------
	.section	.note.nv.cuinfo,"",@"SHT_NOTE"
	.sectionflags	@"SHF_NOTE_NV_CUINFO"
        /*0018*/ 	.short	0x0002
        /*001a*/ 	.short	0x0064
        /*001c*/ 	.short	0x0082
	.zero		2


//--------------------- .nv.info                  --------------------------
	.section	.nv.info,"",@"SHT_CUDA_INFO"
	.align	4


	//----- nvinfo : EIATTR_REGCOUNT
	.align		4
        /*0000*/ 	.byte	0x04, 0x2f
        /*0002*/ 	.short	(.L_1 - .L_0)
	.align		4
.L_0:
        /*0004*/ 	.word	index@(_Z17mul_rows_by_coeffP6float2PKS_ii)
        /*0008*/ 	.word	0x0000001b


	//----- nvinfo : EIATTR_FRAME_SIZE
	.align		4
.L_1:
        /*000c*/ 	.byte	0x04, 0x11
        /*000e*/ 	.short	(.L_3 - .L_2)
	.align		4
.L_2:
        /*0010*/ 	.word	index@(_Z17mul_rows_by_coeffP6float2PKS_ii)
        /*0014*/ 	.word	0x00000000


	//----- nvinfo : EIATTR_REGCOUNT
	.align		4
.L_3:
        /*0018*/ 	.byte	0x04, 0x2f
        /*001a*/ 	.short	(.L_5 - .L_4)
	.align		4
.L_4:
        /*001c*/ 	.word	index@(_Z13scale_inplaceP6float2if)
        /*0020*/ 	.word	0x00000016


	//----- nvinfo : EIATTR_FRAME_SIZE
	.align		4
.L_5:
        /*0024*/ 	.byte	0x04, 0x11
        /*0026*/ 	.short	(.L_7 - .L_6)
	.align		4
.L_6:
        /*0028*/ 	.word	index@(_Z13scale_inplaceP6float2if)
        /*002c*/ 	.word	0x00000000


	//----- nvinfo : EIATTR_REGCOUNT
	.align		4
.L_7:
        /*0030*/ 	.byte	0x04, 0x2f
        /*0032*/ 	.short	(.L_9 - .L_8)
	.align		4
.L_8:
        /*0034*/ 	.word	index@(_Z9crop_rowsPK6float2PS_iiii)
        /*0038*/ 	.word	0x0000000f


	//----- nvinfo : EIATTR_FRAME_SIZE
	.align		4
.L_9:
        /*003c*/ 	.byte	0x04, 0x11
        /*003e*/ 	.short	(.L_11 - .L_10)
	.align		4
.L_10:
        /*0040*/ 	.word	index@(_Z9crop_rowsPK6float2PS_iiii)
        /*0044*/ 	.word	0x00000000


	//----- nvinfo : EIATTR_MIN_STACK_SIZE
	.align		4
.L_11:
        /*0048*/ 	.byte	0x04, 0x12
        /*004a*/ 	.short	(.L_13 - .L_12)
	.align		4
.L_12:
        /*004c*/ 	.word	index@(_Z9crop_rowsPK6float2PS_iiii)
        /*0050*/ 	.word	0x00000000


	//----- nvinfo : EIATTR_MIN_STACK_SIZE
	.align		4
.L_13:
        /*0054*/ 	.byte	0x04, 0x12
        /*0056*/ 	.short	(.L_15 - .L_14)
	.align		4
.L_14:
        /*0058*/ 	.word	index@(_Z13scale_inplaceP6float2if)
        /*005c*/ 	.word	0x00000000


	//----- nvinfo : EIATTR_MIN_STACK_SIZE
	.align		4
.L_15:
        /*0060*/ 	.byte	0x04, 0x12
        /*0062*/ 	.short	(.L_17 - .L_16)
	.align		4
.L_16:
        /*0064*/ 	.word	index@(_Z17mul_rows_by_coeffP6float2PKS_ii)
        /*0068*/ 	.word	0x00000000
.L_17:


//--------------------- .nv.compat                --------------------------
	.section	.nv.compat,"",@"SHT_CUDA_COMPAT_INFO"
	.align	4
        /*0000*/ 	.byte	0x02, 0x09, 0x00, 0x00, 0x02, 0x02, 0x01, 0x00, 0x02, 0x05, 0x05, 0x00, 0x03, 0x07, 0x01, 0x01
        /*0010*/ 	.byte	0x02, 0x03, 0x00, 0x00, 0x02, 0x06, 0x01, 0x00, 0x04, 0x0b, 0x08, 0x00, 0x09, 0x00, 0x00, 0x00
        /*0020*/ 	.byte	0x00, 0x00, 0x00, 0x00


//--------------------- .nv.info._Z9crop_rowsPK6float2PS_iiii --------------------------
	.section	.nv.info._Z9crop_rowsPK6float2PS_iiii,"",@"SHT_CUDA_INFO"
	.sectionflags	@""
	.align	4


	//----- nvinfo : EIATTR_CUDA_API_VERSION
	.align		4
        /*0000*/ 	.byte	0x04, 0x37
        /*0002*/ 	.short	(.L_19 - .L_18)
.L_18:
        /*0004*/ 	.word	0x00000082


	//----- nvinfo : EIATTR_KPARAM_INFO
	.align		4
.L_19:
        /*0008*/ 	.byte	0x04, 0x17
        /*000a*/ 	.short	(.L_21 - .L_20)
.L_20:
        /*000c*/ 	.word	0x00000000
        /*0010*/ 	.short	0x0005
        /*0012*/ 	.short	0x001c
        /*0014*/ 	.byte	0x00, 0xf0, 0x11, 0x00


	//----- nvinfo : EIATTR_KPARAM_INFO
	.align		4
.L_21:
        /*0018*/ 	.byte	0x04, 0x17
        /*001a*/ 	.short	(.L_23 - .L_22)
.L_22:
        /*001c*/ 	.word	0x00000000
        /*0020*/ 	.short	0x0004
        /*0022*/ 	.short	0x0018
        /*0024*/ 	.byte	0x00, 0xf0, 0x11, 0x00


	//----- nvinfo : EIATTR_KPARAM_INFO
	.align		4
.L_23:
        /*0028*/ 	.byte	0x04, 0x17
        /*002a*/ 	.short	(.L_25 - .L_24)
.L_24:
        /*002c*/ 	.word	0x00000000
        /*0030*/ 	.short	0x0003
        /*0032*/ 	.short	0x0014
        /*0034*/ 	.byte	0x00, 0xf0, 0x11, 0x00


	//----- nvinfo : EIATTR_KPARAM_INFO
	.align		4
.L_25:
        /*0038*/ 	.byte	0x04, 0x17
        /*003a*/ 	.short	(.L_27 - .L_26)
.L_26:
        /*003c*/ 	.word	0x00000000
        /*0040*/ 	.short	0x0002
        /*0042*/ 	.short	0x0010
        /*0044*/ 	.byte	0x00, 0xf0, 0x11, 0x00


	//----- nvinfo : EIATTR_KPARAM_INFO
	.align		4
.L_27:
        /*0048*/ 	.byte	0x04, 0x17
        /*004a*/ 	.short	(.L_29 - .L_28)
.L_28:
        /*004c*/ 	.word	0x00000000
        /*0050*/ 	.short	0x0001
        /*0052*/ 	.short	0x0008
        /*0054*/ 	.byte	0x00, 0xf5, 0x21, 0x00


	//----- nvinfo : EIATTR_KPARAM_INFO
	.align		4
.L_29:
        /*0058*/ 	.byte	0x04, 0x17
        /*005a*/ 	.short	(.L_31 - .L_30)
.L_30:
        /*005c*/ 	.word	0x00000000
        /*0060*/ 	.short	0x0000
        /*0062*/ 	.short	0x0000
        /*0064*/ 	.byte	0x00, 0xf5, 0x21, 0x00


	//----- nvinfo : EIATTR_SPARSE_MMA_MASK
	.align		4
.L_31:
        /*0068*/ 	.byte	0x03, 0x50
        /*006a*/ 	.short	0x0000


	//----- nvinfo : EIATTR_MAXREG_COUNT
	.align		4
        /*006c*/ 	.byte	0x03, 0x1b
        /*006e*/ 	.short	0x00ff


	//----- nvinfo : EIATTR_MERCURY_ISA_VERSION
	.align		4
        /*0070*/ 	.byte	0x03, 0x5f
        /*0072*/ 	.short	0x0101


	//----- nvinfo : EIATTR_VRC_CTA_INIT_COUNT
	.align		4
        /*0074*/ 	.byte	0x02, 0x4a
	.zero		1
	.zero		1


	//----- nvinfo : EIATTR_EXIT_INSTR_OFFSETS
	.align		4
        /*0078*/ 	.byte	0x04, 0x1c
        /*007a*/ 	.short	(.L_33 - .L_32)


	//   ....[0]....
.L_32:
        /*007c*/ 	.word	0x000000d0


	//   ....[1]....
        /*0080*/ 	.word	0x00000200


	//----- nvinfo : EIATTR_CRS_STACK_SIZE
	.align		4
.L_33:
        /*0084*/ 	.byte	0x04, 0x1e
        /*0086*/ 	.short	(.L_35 - .L_34)
.L_34:
        /*0088*/ 	.word	0x00000000


	//----- nvinfo : EIATTR_CBANK_PARAM_SIZE
	.align		4
.L_35:
        /*008c*/ 	.byte	0x03, 0x19
        /*008e*/ 	.short	0x0020


	//----- nvinfo : EIATTR_PARAM_CBANK
	.align		4
        /*0090*/ 	.byte	0x04, 0x0a
        /*0092*/ 	.short	(.L_37 - .L_36)
	.align		4
.L_36:
        /*0094*/ 	.word	index@(.nv.constant0._Z9crop_rowsPK6float2PS_iiii)
        /*0098*/ 	.short	0x0380
        /*009a*/ 	.short	0x0020


	//----- nvinfo : EIATTR_SW_WAR
	.align		4
.L_37:
        /*009c*/ 	.byte	0x04, 0x36
        /*009e*/ 	.short	(.L_39 - .L_38)
.L_38:
        /*00a0*/ 	.word	0x00000008
.L_39:


//--------------------- .nv.info._Z13scale_inplaceP6float2if --------------------------
	.section	.nv.info._Z13scale_inplaceP6float2if,"",@"SHT_CUDA_INFO"
	.sectionflags	@""
	.align	4


	//----- nvinfo : EIATTR_CUDA_API_VERSION
	.align		4
        /*0000*/ 	.byte	0x04, 0x37
        /*0002*/ 	.short	(.L_41 - .L_40)
.L_40:
        /*0004*/ 	.word	0x00000082


	//----- nvinfo : EIATTR_KPARAM_INFO
	.align		4
.L_41:
        /*0008*/ 	.byte	0x04, 0x17
        /*000a*/ 	.short	(.L_43 - .L_42)
.L_42:
        /*000c*/ 	.word	0x00000000
        /*0010*/ 	.short	0x0002
        /*0012*/ 	.short	0x000c
        /*0014*/ 	.byte	0x00, 0xf0, 0x11, 0x00


	//----- nvinfo : EIATTR_KPARAM_INFO
	.align		4
.L_43:
        /*0018*/ 	.byte	0x04, 0x17
        /*001a*/ 	.short	(.L_45 - .L_44)
.L_44:
        /*001c*/ 	.word	0x00000000
        /*0020*/ 	.short	0x0001
        /*0022*/ 	.short	0x0008
        /*0024*/ 	.byte	0x00, 0xf0, 0x11, 0x00


	//----- nvinfo : EIATTR_KPARAM_INFO
	.align		4
.L_45:
        /*0028*/ 	.byte	0x04, 0x17
        /*002a*/ 	.short	(.L_47 - .L_46)
.L_46:
        /*002c*/ 	.word	0x00000000
        /*0030*/ 	.short	0x0000
        /*0032*/ 	.short	0x0000
        /*0034*/ 	.byte	0x00, 0xf5, 0x21, 0x00


	//----- nvinfo : EIATTR_SPARSE_MMA_MASK
	.align		4
.L_47:
        /*0038*/ 	.byte	0x03, 0x50
        /*003a*/ 	.short	0x0000


	//----- nvinfo : EIATTR_MAXREG_COUNT
	.align		4
        /*003c*/ 	.byte	0x03, 0x1b
        /*003e*/ 	.short	0x00ff


	//----- nvinfo : EIATTR_MERCURY_ISA_VERSION
	.align		4
        /*0040*/ 	.byte	0x03, 0x5f
        /*0042*/ 	.short	0x0101


	//----- nvinfo : EIATTR_VRC_CTA_INIT_COUNT
	.align		4
        /*0044*/ 	.byte	0x02, 0x4a
	.zero		1
	.zero		1


	//----- nvinfo : EIATTR_EXIT_INSTR_OFFSETS
	.align		4
        /*0048*/ 	.byte	0x04, 0x1c
        /*004a*/ 	.short	(.L_49 - .L_48)


	//   ....[0]....
.L_48:
        /*004c*/ 	.word	0x00000090


	//   ....[1]....
        /*0050*/ 	.word	0x00000390


	//   ....[2]....
        /*0054*/ 	.word	0x00000510


	//----- nvinfo : EIATTR_CRS_STACK_SIZE
	.align		4
.L_49:
        /*0058*/ 	.byte	0x04, 0x1e
        /*005a*/ 	.short	(.L_51 - .L_50)
.L_50:
        /*005c*/ 	.word	0x00000000


	//----- nvinfo : EIATTR_CBANK_PARAM_SIZE
	.align		4
.L_51:
        /*0060*/ 	.byte	0x03, 0x19
        /*0062*/ 	.short	0x0010


	//----- nvinfo : EIATTR_PARAM_CBANK
	.align		4
        /*0064*/ 	.byte	0x04, 0x0a
        /*0066*/ 	.short	(.L_53 - .L_52)
	.align		4
.L_52:
        /*0068*/ 	.word	index@(.nv.constant0._Z13scale_inplaceP6float2if)
        /*006c*/ 	.short	0x0380
        /*006e*/ 	.short	0x0010


	//----- nvinfo : EIATTR_SW_WAR
	.align		4
.L_53:
        /*0070*/ 	.byte	0x04, 0x36
        /*0072*/ 	.short	(.L_55 - .L_54)
.L_54:
        /*0074*/ 	.word	0x00000008
.L_55:


//--------------------- .nv.info._Z17mul_rows_by_coeffP6float2PKS_ii --------------------------
	.section	.nv.info._Z17mul_rows_by_coeffP6float2PKS_ii,"",@"SHT_CUDA_INFO"
	.sectionflags	@""
	.align	4


	//----- nvinfo : EIATTR_CUDA_API_VERSION
	.align		4
        /*0000*/ 	.byte	0x04, 0x37
        /*0002*/ 	.short	(.L_57 - .L_56)
.L_56:
        /*0004*/ 	.word	0x00000082


	//----- nvinfo : EIATTR_KPARAM_INFO
	.align		4
.L_57:
        /*0008*/ 	.byte	0x04, 0x17
        /*000a*/ 	.short	(.L_59 - .L_58)
.L_58:
        /*000c*/ 	.word	0x00000000
        /*0010*/ 	.short	0x0003
        /*0012*/ 	.short	0x0014
        /*0014*/ 	.byte	0x00, 0xf0, 0x11, 0x00


	//----- nvinfo : EIATTR_KPARAM_INFO
	.align		4
.L_59:
        /*0018*/ 	.byte	0x04, 0x17
        /*001a*/ 	.short	(.L_61 - .L_60)
.L_60:
        /*001c*/ 	.word	0x00000000
        /*0020*/ 	.short	0x0002
        /*0022*/ 	.short	0x0010
        /*0024*/ 	.byte	0x00, 0xf0, 0x11, 0x00


	//----- nvinfo : EIATTR_KPARAM_INFO
	.align		4
.L_61:
        /*0028*/ 	.byte	0x04, 0x17
        /*002a*/ 	.short	(.L_63 - .L_62)
.L_62:
        /*002c*/ 	.word	0x00000000
        /*0030*/ 	.short	0x0001
        /*0032*/ 	.short	0x0008
        /*0034*/ 	.byte	0x00, 0xf5, 0x21, 0x00


	//----- nvinfo : EIATTR_KPARAM_INFO
	.align		4
.L_63:
        /*0038*/ 	.byte	0x04, 0x17
        /*003a*/ 	.short	(.L_65 - .L_64)
.L_64:
        /*003c*/ 	.word	0x00000000
        /*0040*/ 	.short	0x0000
        /*0042*/ 	.short	0x0000
        /*0044*/ 	.byte	0x00, 0xf5, 0x21, 0x00


	//----- nvinfo : EIATTR_SPARSE_MMA_MASK
	.align		4
.L_65:
        /*0048*/ 	.byte	0x03, 0x50
        /*004a*/ 	.short	0x0000


	//----- nvinfo : EIATTR_MAXREG_COUNT
	.align		4
        /*004c*/ 	.byte	0x03, 0x1b
        /*004e*/ 	.short	0x00ff


	//----- nvinfo : EIATTR_MERCURY_ISA_VERSION
	.align		4
        /*0050*/ 	.byte	0x03, 0x5f
        /*0052*/ 	.short	0x0101


	//----- nvinfo : EIATTR_VRC_CTA_INIT_COUNT
	.align		4
        /*0054*/ 	.byte	0x02, 0x4a
	.zero		1
	.zero		1


	//----- nvinfo : EIATTR_EXIT_INSTR_OFFSETS
	.align		4
        /*0058*/ 	.byte	0x04, 0x1c
        /*005a*/ 	.short	(.L_67 - .L_66)


	//   ....[0]....
.L_66:
        /*005c*/ 	.word	0x000000b0


	//   ....[1]....
        /*0060*/ 	.word	0x00000560


	//   ....[2]....
        /*0064*/ 	.word	0x00000c70


	//----- nvinfo : EIATTR_CRS_STACK_SIZE
	.align		4
.L_67:
        /*0068*/ 	.byte	0x04, 0x1e
        /*006a*/ 	.short	(.L_69 - .L_68)
.L_68:
        /*006c*/ 	.word	0x00000000


	//----- nvinfo : EIATTR_CBANK_PARAM_SIZE
	.align		4
.L_69:
        /*0070*/ 	.byte	0x03, 0x19
        /*0072*/ 	.short	0x0018


	//----- nvinfo : EIATTR_PARAM_CBANK
	.align		4
        /*0074*/ 	.byte	0x04, 0x0a
        /*0076*/ 	.short	(.L_71 - .L_70)
	.align		4
.L_70:
        /*0078*/ 	.word	index@(.nv.constant0._Z17mul_rows_by_coeffP6float2PKS_ii)
        /*007c*/ 	.short	0x0380
        /*007e*/ 	.short	0x0018


	//----- nvinfo : EIATTR_SW_WAR
	.align		4
.L_71:
        /*0080*/ 	.byte	0x04, 0x36
        /*0082*/ 	.short	(.L_73 - .L_72)
.L_72:
        /*0084*/ 	.word	0x00000008
.L_73:


//--------------------- .nv.callgraph             --------------------------
	.section	.nv.callgraph,"",@"SHT_CUDA_CALLGRAPH"
	.align	4
	.sectionentsize	8
	.align		4
        /*0000*/ 	.word	0x00000000
	.align		4
        /*0004*/ 	.word	0xffffffff
	.align		4
        /*0008*/ 	.word	0x00000000
	.align		4
        /*000c*/ 	.word	0xfffffffe
	.align		4
        /*0010*/ 	.word	0x00000000
	.align		4
        /*0014*/ 	.word	0xfffffffd
	.align		4
        /*0018*/ 	.word	0x00000000
	.align		4
        /*001c*/ 	.word	0xfffffffc


//--------------------- .text._Z9crop_rowsPK6float2PS_iiii --------------------------
	.section	.text._Z9crop_rowsPK6float2PS_iiii,"ax",@progbits
	.align	128
        .global         _Z9crop_rowsPK6float2PS_iiii
        .type           _Z9crop_rowsPK6float2PS_iiii,@function
        .size           _Z9crop_rowsPK6float2PS_iiii,(.L_x_12 - _Z9crop_rowsPK6float2PS_iiii)
        .other          _Z9crop_rowsPK6float2PS_iiii,@"STO_CUDA_ENTRY STV_DEFAULT"
_Z9crop_rowsPK6float2PS_iiii:
.text._Z9crop_rowsPK6float2PS_iiii:
[----:B------:R-:W-:Y:S01]  /*0000*/  LDC R1, c[0x0][0x37c] ;  /* 0x0000df00ff017b82 */ /* 0x000fe20000000800 */
[----:B------:R-:W0:Y:S07]  /*0010*/  S2R R5, SR_TID.X ;  /* 0x0000000000057919 */ /* 0x000e2e0000002100 */
[----:B------:R-:W1:Y:S01]  /*0020*/  LDC R0, c[0x0][0x364] ;  /* 0x0000d900ff007b82 */ /* 0x000e620000000800 */
[----:B------:R-:W2:Y:S01]  /*0030*/  LDCU UR8, c[0x0][0x39c] ;  /* 0x00007380ff0877ac */ /* 0x000ea20008000800 */
[----:B------:R-:W1:Y:S01]  /*0040*/  S2R R3, SR_TID.Y ;  /* 0x0000000000037919 */ /* 0x000e620000002200 */
[----:B------:R-:W3:Y:S05]  /*0050*/  LDCU UR6, c[0x0][0x394] ;  /* 0x00007280ff0677ac */ /* 0x000eea0008000800 */
[----:B------:R-:W0:Y:S08]  /*0060*/  S2UR UR5, SR_CTAID.X ;  /* 0x00000000000579c3 */ /* 0x000e300000002500 */
[----:B------:R-:W0:Y:S08]  /*0070*/  LDC R12, c[0x0][0x360] ;  /* 0x0000d800ff0c7b82 */ /* 0x000e300000000800 */
[----:B------:R-:W1:Y:S01]  /*0080*/  S2UR UR4, SR_CTAID.Y ;  /* 0x00000000000479c3 */ /* 0x000e620000002600 */
[----:B0-----:R-:W-:-:S05]  /*0090*/  IMAD R2, R12, UR5, R5 ;  /* 0x000000050c027c24 */ /* 0x001fca000f8e0205 */
[----:B--2---:R-:W-:Y:S01]  /*00a0*/  ISETP.GE.AND P0, PT, R2, UR8, PT ;  /* 0x0000000802007c0c */ /* 0x004fe2000bf06270 */
[----:B-1----:R-:W-:-:S05]  /*00b0*/  IMAD R0, R0, UR4, R3 ;  /* 0x0000000400007c24 */ /* 0x002fca000f8e0203 */
[----:B---3--:R-:W-:-:S13]  /*00c0*/  ISETP.GE.OR P0, PT, R0, UR6, P0 ;  /* 0x0000000600007c0c */ /* 0x008fda0008706670 */
[----:B------:R-:W-:Y:S05]  /*00d0*/  @P0 EXIT ;  /* 0x000000000000094d */ /* 0x000fea0003800000 */
[----:B------:R-:W0:Y:S01]  /*00e0*/  LDC R3, c[0x0][0x398] ;  /* 0x0000e600ff037b82 */ /* 0x000e220000000800 */
[----:B------:R-:W0:Y:S01]  /*00f0*/  LDCU UR5, c[0x0][0x390] ;  /* 0x00007200ff0577ac */ /* 0x000e220008000800 */
[----:B------:R-:W-:Y:S01]  /*0100*/  MOV R11, R2 ;  /* 0x00000002000b7202 */ /* 0x000fe20000000f00 */
[----:B------:R-:W1:Y:S05]  /*0110*/  LDCU UR4, c[0x0][0x370] ;  /* 0x00006e00ff0477ac */ /* 0x000e6a0008000800 */
[----:B------:R-:W2:Y:S01]  /*0120*/  LDC.64 R8, c[0x0][0x380] ;  /* 0x0000e000ff087b82 */ /* 0x000ea20000000a00 */
[----:B------:R-:W3:Y:S07]  /*0130*/  LDCU.64 UR6, c[0x0][0x358] ;  /* 0x00006b00ff0677ac */ /* 0x000eee0008000a00 */
[----:B------:R-:W4:Y:S01]  /*0140*/  LDC.64 R6, c[0x0][0x388] ;  /* 0x0000e200ff067b82 */ /* 0x000f220000000a00 */
[----:B-1----:R-:W-:-:S02]  /*0150*/  IMAD R12, R12, UR4, RZ ;  /* 0x000000040c0c7c24 */ /* 0x002fc4000f8e02ff */
[----:B0--3--:R-:W-:-:S07]  /*0160*/  IMAD R10, R0, UR5, R3 ;  /* 0x00000005000a7c24 */ /* 0x009fce000f8e0203 */
.L_x_0:
[----:B0-----:R-:W-:-:S05]  /*0170*/  IADD3 R5, PT, PT, R10, R11, RZ ;  /* 0x0000000b0a057210 */ /* 0x001fca0007ffe0ff */
[----:B--2---:R-:W-:-:S06]  /*0180*/  IMAD.WIDE R4, R5, 0x8, R8 ;  /* 0x0000000805047825 */ /* 0x004fcc00078e0208 */
[----:B------:R-:W2:Y:S01]  /*0190*/  LDG.E.64.CONSTANT R4, desc[UR6][R4.64] ;  /* 0x0000000604047981 */ /* 0x000ea2000c1e9b00 */
[----:B------:R-:W-:Y:S01]  /*01a0*/  IMAD R3, R0, UR8, R11 ;  /* 0x0000000800037c24 */ /* 0x000fe2000f8e020b */
[----:B------:R-:W-:-:S03]  /*01b0*/  IADD3 R11, PT, PT, R12, R11, RZ ;  /* 0x0000000b0c0b7210 */ /* 0x000fc60007ffe0ff */
[----:B----4-:R-:W-:Y:S01]  /*01c0*/  IMAD.WIDE R2, R3, 0x8, R6 ;  /* 0x0000000803027825 */ /* 0x010fe200078e0206 */
[----:B------:R-:W-:-:S04]  /*01d0*/  ISETP.GE.AND P0, PT, R11, UR8, PT ;  /* 0x000000080b007c0c */ /* 0x000fc8000bf06270 */
[----:B--2---:R0:W-:Y:S09]  /*01e0*/  STG.E.64 desc[UR6][R2.64], R4 ;  /* 0x0000000402007986 */ /* 0x0041f2000c101b06 */
[----:B------:R-:W-:Y:S05]  /*01f0*/  @!P0 BRA `(.L_x_0) ;  /* 0xfffffffc00dc8947 */ /* 0x000fea000383ffff */
[----:B------:R-:W-:Y:S05]  /*0200*/  EXIT ;  /* 0x000000000000794d */ /* 0x000fea0003800000 */
.L_x_1:
[----:B------:R-:W-:-:S00]  /*0210*/  BRA `(.L_x_1) ;  /* 0xfffffffc00fc7947 */ /* 0x000fc0000383ffff */
[----:B------:R-:W-:-:S00]  /*0220*/  NOP ;  /* 0x0000000000007918 */ /* 0x000fc00000000000 */
        /* <DEDUP_REMOVED lines=13> */
.L_x_12:


//--------------------- .text._Z13scale_inplaceP6float2if --------------------------
	.section	.text._Z13scale_inplaceP6float2if,"ax",@progbits
	.align	128
        .global         _Z13scale_inplaceP6float2if
        .type           _Z13scale_inplaceP6float2if,@function
        .size           _Z13scale_inplaceP6float2if,(.L_x_13 - _Z13scale_inplaceP6float2if)
        .other          _Z13scale_inplaceP6float2if,@"STO_CUDA_ENTRY STV_DEFAULT"
_Z13scale_inplaceP6float2if:
.text._Z13scale_inplaceP6float2if:
[----:B------:R-:W-:Y:S01]  /*0000*/  LDC R1, c[0x0][0x37c] ;  /* 0x0000df00ff017b82 */ /* 0x000fe20000000800 */
[----:B------:R-:W0:Y:S07]  /*0010*/  S2R R3, SR_TID.X ;  /* 0x0000000000037919 */ /* 0x000e2e0000002100 */
[----:B------:R-:W0:Y:S01]  /*0020*/  S2UR UR4, SR_CTAID.X ;  /* 0x00000000000479c3 */ /* 0x000e220000002500 */
[----:B------:R-:W1:Y:S07]  /*0030*/  LDCU UR6, c[0x0][0x388] ;  /* 0x00007100ff0677ac */ /* 0x000e6e0008000800 */
[----:B------:R-:W0:Y:S01]  /*0040*/  LDC R0, c[0x0][0x360] ;  /* 0x0000d800ff007b82 */ /* 0x000e220000000800 */
[----:B------:R-:W2:Y:S01]  /*0050*/  LDCU UR5, c[0x0][0x370] ;  /* 0x00006e00ff0577ac */ /* 0x000ea20008000800 */
[----:B0-----:R-:W-:-:S02]  /*0060*/  IMAD R3, R0, UR4, R3 ;  /* 0x0000000400037c24 */ /* 0x001fc4000f8e0203 */
[----:B--2---:R-:W-:-:S03]  /*0070*/  IMAD R0, R0, UR5, RZ ;  /* 0x0000000500007c24 */ /* 0x004fc6000f8e02ff */
[----:B-1----:R-:W-:-:S13]  /*0080*/  ISETP.GE.AND P0, PT, R3, UR6, PT ;  /* 0x0000000603007c0c */ /* 0x002fda000bf06270 */
[----:B------:R-:W-:Y:S05]  /*0090*/  @P0 EXIT ;  /* 0x000000000000094d */ /* 0x000fea0003800000 */
[----:B------:R-:W0:Y:S01]  /*00a0*/  I2F.U32.RP R8, R0 ;  /* 0x0000000000087306 */ /* 0x000e220000209000 */
[C---:B------:R-:W-:Y:S01]  /*00b0*/  IMAD.IADD R2, R0.reuse, 0x1, R3 ;  /* 0x0000000100027824 */ /* 0x040fe200078e0203 */
[----:B------:R-:W-:Y:S01]  /*00c0*/  IADD3 R9, PT, PT, RZ, -R0, RZ ;  /* 0x80000000ff097210 */ /* 0x000fe20007ffe0ff */
[----:B------:R-:W1:Y:S01]  /*00d0*/  LDCU UR8, c[0x0][0x38c] ;  /* 0x00007180ff0877ac */ /* 0x000e620008000800 */
[----:B------:R-:W-:Y:S01]  /*00e0*/  ISETP.NE.U32.AND P2, PT, R0, RZ, PT ;  /* 0x000000ff0000720c */ /* 0x000fe20003f45070 */
[----:B------:R-:W-:Y:S01]  /*00f0*/  BSSY.RECONVERGENT B0, `(.L_x_2) ;  /* 0x0000029000007945 */ /* 0x000fe20003800200 */
[C---:B------:R-:W-:Y:S01]  /*0100*/  ISETP.GE.AND P0, PT, R2.reuse, UR6, PT ;  /* 0x0000000602007c0c */ /* 0x040fe2000bf06270 */
[----:B------:R-:W2:Y:S01]  /*0110*/  LDCU.64 UR4, c[0x0][0x358] ;  /* 0x00006b00ff0477ac */ /* 0x000ea20008000a00 */
[----:B------:R-:W-:Y:S02]  /*0120*/  VIMNMX R7, PT, PT, R2, UR6, !PT ;  /* 0x0000000602077c48 */ /* 0x000fe4000ffe0100 */
[----:B------:R-:W-:Y:S01]  /*0130*/  SEL R6, RZ, 0x1, P0 ;  /* 0x00000001ff067807 */ /* 0x000fe20000000000 */
[----:B------:R-:W3:Y:S03]  /*0140*/  LDCU UR7, c[0x0][0x38c] ;  /* 0x00007180ff0777ac */ /* 0x000ee60008000800 */
[----:B------:R-:W-:Y:S01]  /*0150*/  IADD3 R7, PT, PT, R7, -R2, -R6 ;  /* 0x8000000207077210 */ /* 0x000fe20007ffe806 */
[----:B0-----:R-:W0:Y:S02]  /*0160*/  MUFU.RCP R8, R8 ;  /* 0x0000000800087308 */ /* 0x001e240000001000 */
[----:B0-----:R-:W-:-:S06]  /*0170*/  IADD3 R4, PT, PT, R8, 0xffffffe, RZ ;  /* 0x0ffffffe08047810 */ /* 0x001fcc0007ffe0ff */
[----:B------:R0:W4:Y:S02]  /*0180*/  F2I.FTZ.U32.TRUNC.NTZ R5, R4 ;  /* 0x0000000400057305 */ /* 0x000124000021f000 */
[----:B0-----:R-:W-:Y:S02]  /*0190*/  HFMA2 R4, -RZ, RZ, 0, 0 ;  /* 0x00000000ff047431 */ /* 0x001fe400000001ff */
[----:B----4-:R-:W-:-:S04]  /*01a0*/  IMAD R9, R9, R5, RZ ;  /* 0x0000000509097224 */ /* 0x010fc800078e02ff */
[----:B------:R-:W-:Y:S02]  /*01b0*/  IMAD.HI.U32 R8, R5, R9, R4 ;  /* 0x0000000905087227 */ /* 0x000fe400078e0004 */
[----:B------:R-:W0:Y:S04]  /*01c0*/  LDC.64 R4, c[0x0][0x380] ;  /* 0x0000e000ff047b82 */ /* 0x000e280000000a00 */
[----:B------:R-:W-:-:S05]  /*01d0*/  IMAD.HI.U32 R9, R8, R7, RZ ;  /* 0x0000000708097227 */ /* 0x000fca00078e00ff */
[----:B------:R-:W-:-:S05]  /*01e0*/  IADD3 R2, PT, PT, -R9, RZ, RZ ;  /* 0x000000ff09027210 */ /* 0x000fca0007ffe1ff */
[----:B------:R-:W-:-:S05]  /*01f0*/  IMAD R7, R0, R2, R7 ;  /* 0x0000000200077224 */ /* 0x000fca00078e0207 */
[----:B------:R-:W-:-:S13]  /*0200*/  ISETP.GE.U32.AND P0, PT, R7, R0, PT ;  /* 0x000000000700720c */ /* 0x000fda0003f06070 */
[----:B------:R-:W-:Y:S01]  /*0210*/  @P0 IMAD.IADD R7, R7, 0x1, -R0 ;  /* 0x0000000107070824 */ /* 0x000fe200078e0a00 */
[----:B------:R-:W-:-:S04]  /*0220*/  @P0 IADD3 R9, PT, PT, R9, 0x1, RZ ;  /* 0x0000000109090810 */ /* 0x000fc80007ffe0ff */
[----:B------:R-:W-:-:S13]  /*0230*/  ISETP.GE.U32.AND P1, PT, R7, R0, PT ;  /* 0x000000000700720c */ /* 0x000fda0003f26070 */
[----:B------:R-:W-:Y:S02]  /*0240*/  @P1 IADD3 R9, PT, PT, R9, 0x1, RZ ;  /* 0x0000000109091810 */ /* 0x000fe40007ffe0ff */
[----:B------:R-:W-:-:S05]  /*0250*/  @!P2 LOP3.LUT R9, RZ, R0, RZ, 0x33, !PT ;  /* 0x00000000ff09a212 */ /* 0x000fca00078e33ff */
[----:B------:R-:W-:-:S05]  /*0260*/  IMAD.IADD R2, R6, 0x1, R9 ;  /* 0x0000000106027824 */ /* 0x000fca00078e0209 */
[C---:B------:R-:W-:Y:S02]  /*0270*/  LOP3.LUT R6, R2.reuse, 0x3, RZ, 0xc0, !PT ;  /* 0x0000000302067812 */ /* 0x040fe400078ec0ff */
[----:B------:R-:W-:Y:S02]  /*0280*/  ISETP.GE.U32.AND P1, PT, R2, 0x3, PT ;  /* 0x000000030200780c */ /* 0x000fe40003f26070 */
[----:B------:R-:W-:-:S13]  /*0290*/  ISETP.NE.AND P0, PT, R6, 0x3, PT ;  /* 0x000000030600780c */ /* 0x000fda0003f05270 */
[----:B0123--:R-:W-:Y:S05]  /*02a0*/  @!P0 BRA `(.L_x_3) ;  /* 0x0000000000348947 */ /* 0x00ffea0003800000 */
[----:B------:R-:W0:Y:S01]  /*02b0*/  LDC.64 R8, c[0x0][0x380] ;  /* 0x0000e000ff087b82 */ /* 0x000e220000000a00 */
[----:B------:R-:W-:-:S04]  /*02c0*/  IADD3 R2, PT, PT, R2, 0x1, RZ ;  /* 0x0000000102027810 */ /* 0x000fc80007ffe0ff */
[----:B------:R-:W-:-:S04]  /*02d0*/  LOP3.LUT R2, R2, 0x3, RZ, 0xc0, !PT ;  /* 0x0000000302027812 */ /* 0x000fc800078ec0ff */
[----:B------:R-:W-:-:S07]  /*02e0*/  IADD3 R2, PT, PT, -R2, RZ, RZ ;  /* 0x000000ff02027210 */ /* 0x000fce0007ffe1ff */
.L_x_4:
[----:B01----:R-:W-:-:S05]  /*02f0*/  IMAD.WIDE R6, R3, 0x8, R8 ;  /* 0x0000000803067825 */ /* 0x003fca00078e0208 */
[----:B------:R-:W2:Y:S01]  /*0300*/  LDG.E.64 R10, desc[UR4][R6.64] ;  /* 0x00000004060a7981 */ /* 0x000ea2000c1e1b00 */
[----:B------:R-:W-:Y:S01]  /*0310*/  VIADD R2, R2, 0x1 ;  /* 0x0000000102027836 */ /* 0x000fe20000000000 */
[----:B------:R-:W-:-:S04]  /*0320*/  IADD3 R3, PT, PT, R0, R3, RZ ;  /* 0x0000000300037210 */ /* 0x000fc80007ffe0ff */
[----:B------:R-:W-:Y:S01]  /*0330*/  ISETP.NE.AND P0, PT, R2, RZ, PT ;  /* 0x000000ff0200720c */ /* 0x000fe20003f05270 */
[----:B--2---:R-:W-:Y:S01]  /*0340*/  FMUL R10, R10, UR7 ;  /* 0x000000070a0a7c20 */ /* 0x004fe20008400000 */
[----:B------:R-:W-:-:S05]  /*0350*/  FMUL R11, R11, UR7 ;  /* 0x000000070b0b7c20 */ /* 0x000fca0008400000 */
[----:B------:R1:W-:Y:S06]  /*0360*/  STG.E.64 desc[UR4][R6.64], R10 ;  /* 0x0000000a06007986 */ /* 0x0003ec000c101b04 */
[----:B------:R-:W-:Y:S05]  /*0370*/  @P0 BRA `(.L_x_4) ;  /* 0xfffffffc00dc0947 */ /* 0x000fea000383ffff */
.L_x_3:
[----:B------:R-:W-:Y:S05]  /*0380*/  BSYNC.RECONVERGENT B0 ;  /* 0x0000000000007941 */ /* 0x000fea0003800200 */
.L_x_2:
[----:B------:R-:W-:Y:S05]  /*0390*/  @!P1 EXIT ;  /* 0x000000000000994d */ /* 0x000fea0003800000 */
.L_x_5:
[----:B--2---:R-:W-:-:S05]  /*03a0*/  IMAD.WIDE R12, R3, 0x8, R4 ;  /* 0x00000008030c7825 */ /* 0x004fca00078e0204 */
[----:B-1----:R-:W2:Y:S02]  /*03b0*/  LDG.E.64 R6, desc[UR4][R12.64] ;  /* 0x000000040c067981 */ /* 0x002ea4000c1e1b00 */
[----:B--2---:R-:W-:Y:S01]  /*03c0*/  FMUL R14, R6, UR8 ;  /* 0x00000008060e7c20 */ /* 0x004fe20008400000 */
[----:B------:R-:W-:Y:S01]  /*03d0*/  FMUL R15, R7, UR8 ;  /* 0x00000008070f7c20 */ /* 0x000fe20008400000 */
[----:B------:R-:W-:-:S04]  /*03e0*/  IMAD.WIDE R6, R0, 0x8, R12 ;  /* 0x0000000800067825 */ /* 0x000fc800078e020c */
[----:B------:R0:W-:Y:S04]  /*03f0*/  STG.E.64 desc[UR4][R12.64], R14 ;  /* 0x0000000e0c007986 */ /* 0x0001e8000c101b04 */
[----:B------:R-:W2:Y:S02]  /*0400*/  LDG.E.64 R8, desc[UR4][R6.64] ;  /* 0x0000000406087981 */ /* 0x000ea4000c1e1b00 */
[----:B--2---:R-:W-:Y:S01]  /*0410*/  FMUL R16, R8, UR8 ;  /* 0x0000000808107c20 */ /* 0x004fe20008400000 */
[----:B------:R-:W-:Y:S01]  /*0420*/  FMUL R17, R9, UR8 ;  /* 0x0000000809117c20 */ /* 0x000fe20008400000 */
[----:B------:R-:W-:-:S04]  /*0430*/  IMAD.WIDE R8, R0, 0x8, R6 ;  /* 0x0000000800087825 */ /* 0x000fc800078e0206 */
[----:B------:R2:W-:Y:S04]  /*0440*/  STG.E.64 desc[UR4][R6.64], R16 ;  /* 0x0000001006007986 */ /* 0x0005e8000c101b04 */
[----:B------:R-:W3:Y:S02]  /*0450*/  LDG.E.64 R10, desc[UR4][R8.64] ;  /* 0x00000004080a7981 */ /* 0x000ee4000c1e1b00 */
[----:B---3--:R-:W-:Y:S01]  /*0460*/  FMUL R18, R10, UR8 ;  /* 0x000000080a127c20 */ /* 0x008fe20008400000 */
[----:B------:R-:W-:Y:S01]  /*0470*/  FMUL R19, R11, UR8 ;  /* 0x000000080b137c20 */ /* 0x000fe20008400000 */
[----:B------:R-:W-:-:S04]  /*0480*/  IMAD.WIDE R10, R0, 0x8, R8 ;  /* 0x00000008000a7825 */ /* 0x000fc800078e0208 */
[----:B------:R2:W-:Y:S04]  /*0490*/  STG.E.64 desc[UR4][R8.64], R18 ;  /* 0x0000001208007986 */ /* 0x0005e8000c101b04 */
[----:B0-----:R-:W3:Y:S01]  /*04a0*/  LDG.E.64 R12, desc[UR4][R10.64] ;  /* 0x000000040a0c7981 */ /* 0x001ee2000c1e1b00 */
[----:B------:R-:W-:-:S04]  /*04b0*/  LEA R3, R0, R3, 0x2 ;  /* 0x0000000300037211 */ /* 0x000fc800078e10ff */
[----:B------:R-:W-:Y:S01]  /*04c0*/  ISETP.GE.AND P0, PT, R3, UR6, PT ;  /* 0x0000000603007c0c */ /* 0x000fe2000bf06270 */
[----:B---3--:R-:W-:Y:S01]  /*04d0*/  FMUL R12, R12, UR8 ;  /* 0x000000080c0c7c20 */ /* 0x008fe20008400000 */
[----:B------:R-:W-:-:S05]  /*04e0*/  FMUL R13, R13, UR8 ;  /* 0x000000080d0d7c20 */ /* 0x000fca0008400000 */
[----:B------:R2:W-:Y:S06]  /*04f0*/  STG.E.64 desc[UR4][R10.64], R12 ;  /* 0x0000000c0a007986 */ /* 0x0005ec000c101b04 */
[----:B------:R-:W-:Y:S05]  /*0500*/  @!P0 BRA `(.L_x_5) ;  /* 0xfffffffc00a48947 */ /* 0x000fea000383ffff */
[----:B------:R-:W-:Y:S05]  /*0510*/  EXIT ;  /* 0x000000000000794d */ /* 0x000fea0003800000 */
.L_x_6:
        /* <DEDUP_REMOVED lines=14> */
.L_x_13:


//--------------------- .text._Z17mul_rows_by_coeffP6float2PKS_ii --------------------------
	.section	.text._Z17mul_rows_by_coeffP6float2PKS_ii,"ax",@progbits
	.align	128
        .global         _Z17mul_rows_by_coeffP6float2PKS_ii
        .type           _Z17mul_rows_by_coeffP6float2PKS_ii,@function
        .size           _Z17mul_rows_by_coeffP6float2PKS_ii,(.L_x_14 - _Z17mul_rows_by_coeffP6float2PKS_ii)
        .other          _Z17mul_rows_by_coeffP6float2PKS_ii,@"STO_CUDA_ENTRY STV_DEFAULT"
_Z17mul_rows_by_coeffP6float2PKS_ii:
.text._Z17mul_rows_by_coeffP6float2PKS_ii:
[----:B------:R-:W-:Y:S01]  /*0000*/  LDC R1, c[0x0][0x37c] ;  /* 0x0000df00ff017b82 */ /* 0x000fe20000000800 */
[----:B------:R-:W0:Y:S07]  /*0010*/  S2R R18, SR_TID.X ;  /* 0x0000000000127919 */ /* 0x000e2e0000002100 */
[----:B------:R-:W0:Y:S01]  /*0020*/  S2UR UR4, SR_CTAID.X ;  /* 0x00000000000479c3 */ /* 0x000e220000002500 */
[----:B------:R-:W1:Y:S07]  /*0030*/  LDCU.64 UR6, c[0x0][0x390] ;  /* 0x00007200ff0677ac */ /* 0x000e6e0008000a00 */
[----:B------:R-:W0:Y:S01]  /*0040*/  LDC R9, c[0x0][0x360] ;  /* 0x0000d800ff097b82 */ /* 0x000e220000000800 */
[----:B------:R-:W2:Y:S01]  /*0050*/  LDCU UR5, c[0x0][0x370] ;  /* 0x00006e00ff0577ac */ /* 0x000ea20008000800 */
[----:B-1----:R-:W-:-:S05]  /*0060*/  MOV R6, UR6 ;  /* 0x0000000600067c02 */ /* 0x002fca0008000f00 */
[----:B------:R-:W-:Y:S02]  /*0070*/  IMAD R0, R6, UR7, RZ ;  /* 0x0000000706007c24 */ /* 0x000fe4000f8e02ff */
[C---:B0-----:R-:W-:Y:S02]  /*0080*/  IMAD R18, R9.reuse, UR4, R18 ;  /* 0x0000000409127c24 */ /* 0x041fe4000f8e0212 */
[----:B--2---:R-:W-:-:S03]  /*0090*/  IMAD R9, R9, UR5, RZ ;  /* 0x0000000509097c24 */ /* 0x004fc6000f8e02ff */
[----:B------:R-:W-:-:S13]  /*00a0*/  ISETP.GE.AND P0, PT, R18, R0, PT ;  /* 0x000000001200720c */ /* 0x000fda0003f06270 */
[----:B------:R-:W-:Y:S05]  /*00b0*/  @P0 EXIT ;  /* 0x000000000000094d */ /* 0x000fea0003800000 */
[----:B------:R-:W0:Y:S01]  /*00c0*/  I2F.U32.RP R8, R9 ;  /* 0x0000000900087306 */ /* 0x000e220000209000 */
[C---:B------:R-:W-:Y:S01]  /*00d0*/  IMAD.IADD R5, R9.reuse, 0x1, R18 ;  /* 0x0000000109057824 */ /* 0x040fe200078e0212 */
[----:B------:R-:W-:Y:S01]  /*00e0*/  IADD3 R11, PT, PT, RZ, -R9, RZ ;  /* 0x80000009ff0b7210 */ /* 0x000fe20007ffe0ff */
[----:B------:R-:W1:Y:S01]  /*00f0*/  LDCU.64 UR4, c[0x0][0x358] ;  /* 0x00006b00ff0477ac */ /* 0x000e620008000a00 */
[----:B------:R-:W-:Y:S01]  /*0100*/  ISETP.NE.U32.AND P2, PT, R9, RZ, PT ;  /* 0x000000ff0900720c */ /* 0x000fe20003f45070 */
[----:B------:R-:W-:Y:S01]  /*0110*/  BSSY.RECONVERGENT B0, `(.L_x_7) ;  /* 0x0000044000007945 */ /* 0x000fe20003800200 */
[----:B------:R-:W-:Y:S01]  /*0120*/  ISETP.GE.AND P0, PT, R5, R0, PT ;  /* 0x000000000500720c */ /* 0x000fe20003f06270 */
[----:B------:R-:W2:Y:S01]  /*0130*/  LDCU UR6, c[0x0][0x390] ;  /* 0x00007200ff0677ac */ /* 0x000ea20008000800 */
[----:B------:R-:W-:Y:S02]  /*0140*/  VIMNMX R4, PT, PT, R0, R5, !PT ;  /* 0x0000000500047248 */ /* 0x000fe40007fe0100 */
[----:B------:R-:W-:-:S04]  /*0150*/  SEL R7, RZ, 0x1, P0 ;  /* 0x00000001ff077807 */ /* 0x000fc80000000000 */
[----:B------:R-:W-:Y:S01]  /*0160*/  IADD3 R4, PT, PT, R4, -R5, -R7 ;  /* 0x8000000504047210 */ /* 0x000fe20007ffe807 */
[----:B0-----:R-:W0:Y:S02]  /*0170*/  MUFU.RCP R8, R8 ;  /* 0x0000000800087308 */ /* 0x001e240000001000 */
[----:B0-----:R-:W-:-:S06]  /*0180*/  VIADD R2, R8, 0xffffffe ;  /* 0x0ffffffe08027836 */ /* 0x001fcc0000000000 */
[----:B------:R0:W3:Y:S02]  /*0190*/  F2I.FTZ.U32.TRUNC.NTZ R3, R2 ;  /* 0x0000000200037305 */ /* 0x0000e4000021f000 */
[----:B0-----:R-:W-:Y:S02]  /*01a0*/  HFMA2 R2, -RZ, RZ, 0, 0 ;  /* 0x00000000ff027431 */ /* 0x001fe400000001ff */
[----:B---3--:R-:W-:-:S04]  /*01b0*/  IMAD R11, R11, R3, RZ ;  /* 0x000000030b0b7224 */ /* 0x008fc800078e02ff */
[----:B------:R-:W-:-:S06]  /*01c0*/  IMAD.HI.U32 R3, R3, R11, R2 ;  /* 0x0000000b03037227 */ /* 0x000fcc00078e0002 */
[----:B------:R-:W-:-:S04]  /*01d0*/  IMAD.HI.U32 R2, R3, R4, RZ ;  /* 0x0000000403027227 */ /* 0x000fc800078e00ff */
[----:B------:R-:W-:-:S04]  /*01e0*/  IMAD.MOV R3, RZ, RZ, -R2 ;  /* 0x000000ffff037224 */ /* 0x000fc800078e0a02 */
[----:B------:R-:W-:-:S05]  /*01f0*/  IMAD R4, R9, R3, R4 ;  /* 0x0000000309047224 */ /* 0x000fca00078e0204 */
[----:B------:R-:W-:-:S13]  /*0200*/  ISETP.GE.U32.AND P0, PT, R4, R9, PT ;  /* 0x000000090400720c */ /* 0x000fda0003f06070 */
[----:B------:R-:W-:Y:S01]  /*0210*/  @P0 IADD3 R4, PT, PT, -R9, R4, RZ ;  /* 0x0000000409040210 */ /* 0x000fe20007ffe1ff */
[----:B------:R-:W-:-:S03]  /*0220*/  @P0 VIADD R2, R2, 0x1 ;  /* 0x0000000102020836 */ /* 0x000fc60000000000 */
[----:B------:R-:W-:-:S13]  /*0230*/  ISETP.GE.U32.AND P1, PT, R4, R9, PT ;  /* 0x000000090400720c */ /* 0x000fda0003f26070 */
[----:B------:R-:W-:Y:S02]  /*0240*/  @P1 IADD3 R2, PT, PT, R2, 0x1, RZ ;  /* 0x0000000102021810 */ /* 0x000fe40007ffe0ff */
[----:B------:R-:W-:-:S05]  /*0250*/  @!P2 LOP3.LUT R2, RZ, R9, RZ, 0x33, !PT ;  /* 0x00000009ff02a212 */ /* 0x000fca00078e33ff */
[----:B------:R-:W-:-:S05]  /*0260*/  IMAD.IADD R8, R7, 0x1, R2 ;  /* 0x0000000107087824 */ /* 0x000fca00078e0202 */
[C---:B------:R-:W-:Y:S02]  /*0270*/  LOP3.LUT R2, R8.reuse, 0x3, RZ, 0xc0, !PT ;  /* 0x0000000308027812 */ /* 0x040fe400078ec0ff */
[----:B------:R-:W-:Y:S02]  /*0280*/  ISETP.GE.U32.AND P0, PT, R8, 0x3, PT ;  /* 0x000000030800780c */ /* 0x000fe40003f06070 */
[----:B------:R-:W-:-:S13]  /*0290*/  ISETP.NE.AND P1, PT, R2, 0x3, PT ;  /* 0x000000030200780c */ /* 0x000fda0003f25270 */
[----:B-12---:R-:W-:Y:S05]  /*02a0*/  @!P1 BRA `(.L_x_8) ;  /* 0x0000000000a89947 */ /* 0x006fea0003800000 */
[-C--:B------:R-:W-:Y:S01]  /*02b0*/  IABS R7, R6.reuse ;  /* 0x0000000600077213 */ /* 0x080fe20000000000 */
[----:B------:R-:W0:Y:S01]  /*02c0*/  LDC.64 R2, c[0x0][0x380] ;  /* 0x0000e000ff027b82 */ /* 0x000e220000000a00 */
[----:B------:R-:W-:Y:S02]  /*02d0*/  IADD3 R8, PT, PT, R8, 0x1, RZ ;  /* 0x0000000108087810 */ /* 0x000fe40007ffe0ff */
[----:B------:R-:W1:Y:S01]  /*02e0*/  I2F.RP R12, R7 ;  /* 0x00000007000c7306 */ /* 0x000e620000209400 */
[----:B------:R-:W-:Y:S02]  /*02f0*/  ISETP.NE.AND P1, PT, R6, RZ, PT ;  /* 0x000000ff0600720c */ /* 0x000fe40003f25270 */
[----:B------:R-:W-:Y:S02]  /*0300*/  LOP3.LUT R17, R8, 0x3, RZ, 0xc0, !PT ;  /* 0x0000000308117812 */ /* 0x000fe400078ec0ff */
[----:B------:R-:W2:Y:S01]  /*0310*/  LDC.64 R4, c[0x0][0x388] ;  /* 0x0000e200ff047b82 */ /* 0x000ea20000000a00 */
[----:B------:R-:W-:-:S02]  /*0320*/  LOP3.LUT R16, RZ, R6, RZ, 0x33, !PT ;  /* 0x00000006ff107212 */ /* 0x000fc400078e33ff */
[----:B------:R-:W-:Y:S01]  /*0330*/  IADD3 R17, PT, PT, -R17, RZ, RZ ;  /* 0x000000ff11117210 */ /* 0x000fe20007ffe1ff */
[----:B-1----:R-:W1:Y:S02]  /*0340*/  MUFU.RCP R12, R12 ;  /* 0x0000000c000c7308 */ /* 0x002e640000001000 */
[----:B-1----:R-:W-:-:S06]  /*0350*/  IADD3 R10, PT, PT, R12, 0xffffffe, RZ ;  /* 0x0ffffffe0c0a7810 */ /* 0x002fcc0007ffe0ff */
[----:B------:R1:W3:Y:S02]  /*0360*/  F2I.FTZ.U32.TRUNC.NTZ R11, R10 ;  /* 0x0000000a000b7305 */ /* 0x0002e4000021f000 */
[----:B-1----:R-:W-:Y:S02]  /*0370*/  IMAD.MOV.U32 R10, RZ, RZ, RZ ;  /* 0x000000ffff0a7224 */ /* 0x002fe400078e00ff */
[----:B---3--:R-:W-:-:S04]  /*0380*/  IMAD.MOV R14, RZ, RZ, -R11 ;  /* 0x000000ffff0e7224 */ /* 0x008fc800078e0a0b */
[----:B------:R-:W-:-:S04]  /*0390*/  IMAD R13, R14, R7, RZ ;  /* 0x000000070e0d7224 */ /* 0x000fc800078e02ff */
[----:B0-2---:R-:W-:-:S07]  /*03a0*/  IMAD.HI.U32 R8, R11, R13, R10 ;  /* 0x0000000d0b087227 */ /* 0x005fce00078e000a */
.L_x_9:
[----:B0-----:R-:W-:Y:S01]  /*03b0*/  IABS R11, R18 ;  /* 0x00000012000b7213 */ /* 0x001fe20000000000 */
[----:B------:R-:W-:Y:S01]  /*03c0*/  IMAD.U32 R6, RZ, RZ, UR6 ;  /* 0x00000006ff067e24 */ /* 0x000fe2000f8e00ff */
[----:B------:R-:W-:-:S03]  /*03d0*/  ISETP.GE.AND P3, PT, R18, RZ, PT ;  /* 0x000000ff1200720c */ /* 0x000fc60003f66270 */
[----:B------:R-:W-:Y:S01]  /*03e0*/  IMAD.HI.U32 R10, R8, R11, RZ ;  /* 0x0000000b080a7227 */ /* 0x000fe200078e00ff */
[----:B------:R-:W-:-:S04]  /*03f0*/  IABS R13, R6 ;  /* 0x00000006000d7213 */ /* 0x000fc80000000000 */
[----:B------:R-:W-:-:S05]  /*0400*/  IADD3 R10, PT, PT, -R10, RZ, RZ ;  /* 0x000000ff0a0a7210 */ /* 0x000fca0007ffe1ff */
[----:B------:R-:W-:-:S05]  /*0410*/  IMAD R10, R13, R10, R11 ;  /* 0x0000000a0d0a7224 */ /* 0x000fca00078e020b */
[----:B------:R-:W-:-:S13]  /*0420*/  ISETP.GT.U32.AND P2, PT, R7, R10, PT ;  /* 0x0000000a0700720c */ /* 0x000fda0003f44070 */
[----:B------:R-:W-:-:S05]  /*0430*/  @!P2 IMAD.IADD R10, R10, 0x1, -R13 ;  /* 0x000000010a0aa824 */ /* 0x000fca00078e0a0d */
[----:B------:R-:W-:-:S13]  /*0440*/  ISETP.GT.U32.AND P2, PT, R7, R10, PT ;  /* 0x0000000a0700720c */ /* 0x000fda0003f44070 */
[----:B------:R-:W-:-:S05]  /*0450*/  @!P2 IADD3 R10, PT, PT, R10, -R13, RZ ;  /* 0x8000000d0a0aa210 */ /* 0x000fca0007ffe0ff */
[----:B------:R-:W-:-:S05]  /*0460*/  @!P3 IMAD.MOV R10, RZ, RZ, -R10 ;  /* 0x000000ffff0ab224 */ /* 0x000fca00078e0a0a */
[----:B------:R-:W-:Y:S01]  /*0470*/  SEL R15, R16, R10, !P1 ;  /* 0x0000000a100f7207 */ /* 0x000fe20004800000 */
[----:B------:R-:W-:-:S04]  /*0480*/  IMAD.WIDE R10, R18, 0x8, R2 ;  /* 0x00000008120a7825 */ /* 0x000fc800078e0202 */
[----:B------:R-:W-:Y:S01]  /*0490*/  IMAD.WIDE R14, R15, 0x8, R4 ;  /* 0x000000080f0e7825 */ /* 0x000fe200078e0204 */
[----:B------:R-:W2:Y:S05]  /*04a0*/  LDG.E.64 R12, desc[UR4][R10.64] ;  /* 0x000000040a0c7981 */ /* 0x000eaa000c1e1b00 */
[----:B------:R-:W2:Y:S01]  /*04b0*/  LDG.E.64.CONSTANT R14, desc[UR4][R14.64] ;  /* 0x000000040e0e7981 */ /* 0x000ea2000c1e9b00 */
[----:B------:R-:W-:Y:S01]  /*04c0*/  IADD3 R17, PT, PT, R17, 0x1, RZ ;  /* 0x0000000111117810 */ /* 0x000fe20007ffe0ff */
[----:B------:R-:W-:-:S03]  /*04d0*/  IMAD.IADD R18, R9, 0x1, R18 ;  /* 0x0000000109127824 */ /* 0x000fc600078e0212 */
[----:B------:R-:W-:Y:S01]  /*04e0*/  ISETP.NE.AND P2, PT, R17, RZ, PT ;  /* 0x000000ff1100720c */ /* 0x000fe20003f45270 */
[-C--:B--2---:R-:W-:Y:S01]  /*04f0*/  FMUL R19, R15, R13.reuse ;  /* 0x0000000d0f137220 */ /* 0x084fe20000400000 */
[----:B------:R-:W-:-:S03]  /*0500*/  FMUL R22, R14, R13 ;  /* 0x0000000d0e167220 */ /* 0x000fc60000400000 */
[-C--:B------:R-:W-:Y:S01]  /*0510*/  FFMA R20, R14, R12.reuse, -R19 ;  /* 0x0000000c0e147223 */ /* 0x080fe20000000813 */
[----:B------:R-:W-:-:S05]  /*0520*/  FFMA R21, R15, R12, R22 ;  /* 0x0000000c0f157223 */ /* 0x000fca0000000016 */
[----:B------:R0:W-:Y:S02]  /*0530*/  STG.E.64 desc[UR4][R10.64], R20 ;  /* 0x000000140a007986 */ /* 0x0001e4000c101b04 */
[----:B------:R-:W-:Y:S05]  /*0540*/  @P2 BRA `(.L_x_9) ;  /* 0xfffffffc00982947 */ /* 0x000fea000383ffff */
.L_x_8:
[----:B------:R-:W-:Y:S05]  /*0550*/  BSYNC.RECONVERGENT B0 ;  /* 0x0000000000007941 */ /* 0x000fea0003800200 */
.L_x_7:
[----:B------:R-:W-:Y:S05]  /*0560*/  @!P0 EXIT ;  /* 0x000000000000894d */ /* 0x000fea0003800000 */
[----:B------:R-:W-:Y:S01]  /*0570*/  IABS R8, R6 ;  /* 0x0000000600087213 */ /* 0x000fe20000000000 */
[----:B0-----:R-:W0:Y:S03]  /*0580*/  LDC R10, c[0x0][0x390] ;  /* 0x0000e400ff0a7b82 */ /* 0x001e260000000800 */
[----:B------:R-:W1:Y:S05]  /*0590*/  I2F.RP R12, R8 ;  /* 0x00000008000c7306 */ /* 0x000e6a0000209400 */
[----:B------:R-:W2:Y:S08]  /*05a0*/  LDC.64 R2, c[0x0][0x380] ;  /* 0x0000e000ff027b82 */ /* 0x000eb00000000a00 */
[----:B------:R-:W3:Y:S01]  /*05b0*/  LDC.64 R4, c[0x0][0x388] ;  /* 0x0000e200ff047b82 */ /* 0x000ee20000000a00 */
[----:B-1----:R-:W1:Y:S02]  /*05c0*/  MUFU.RCP R12, R12 ;  /* 0x0000000c000c7308 */ /* 0x002e640000001000 */
[----:B-1----:R-:W-:-:S06]  /*05d0*/  IADD3 R6, PT, PT, R12, 0xffffffe, RZ ;  /* 0x0ffffffe0c067810 */ /* 0x002fcc0007ffe0ff */
[----:B------:R1:W4:Y:S02]  /*05e0*/  F2I.FTZ.U32.TRUNC.NTZ R7, R6 ;  /* 0x0000000600077305 */ /* 0x000324000021f000 */
[----:B-1----:R-:W-:Y:S01]  /*05f0*/  MOV R6, RZ ;  /* 0x000000ff00067202 */ /* 0x002fe20000000f00 */
[----:B----4-:R-:W-:-:S04]  /*0600*/  IMAD.MOV R11, RZ, RZ, -R7 ;  /* 0x000000ffff0b7224 */ /* 0x010fc800078e0a07 */
[----:B------:R-:W-:-:S04]  /*0610*/  IMAD R11, R11, R8, RZ ;  /* 0x000000080b0b7224 */ /* 0x000fc800078e02ff */
[----:B0-23--:R-:W-:-:S07]  /*0620*/  IMAD.HI.U32 R11, R7, R11, R6 ;  /* 0x0000000b070b7227 */ /* 0x00dfce00078e0006 */
.L_x_10:
[----:B------:R-:W-:Y:S01]  /*0630*/  IABS R7, R18 ;  /* 0x0000001200077213 */ /* 0x000fe20000000000 */
[C---:B------:R-:W-:Y:S01]  /*0640*/  IMAD.WIDE R14, R18.reuse, 0x8, R2 ;  /* 0x00000008120e7825 */ /* 0x040fe200078e0202 */
[-C--:B------:R-:W-:Y:S02]  /*0650*/  IABS R12, R10.reuse ;  /* 0x0000000a000c7213 */ /* 0x080fe40000000000 */
[----:B------:R-:W-:Y:S01]  /*0660*/  ISETP.GE.AND P1, PT, R18, RZ, PT ;  /* 0x000000ff1200720c */ /* 0x000fe20003f26270 */
[----:B------:R-:W-:Y:S01]  /*0670*/  IMAD.HI.U32 R11, R11, R7, RZ ;  /* 0x000000070b0b7227 */ /* 0x000fe200078e00ff */
[----:B------:R-:W-:-:S03]  /*0680*/  LOP3.LUT R13, RZ, R10, RZ, 0x33, !PT ;  /* 0x0000000aff0d7212 */ /* 0x000fc600078e33ff */
[----:B------:R-:W-:-:S04]  /*0690*/  IMAD.MOV R11, RZ, RZ, -R11 ;  /* 0x000000ffff0b7224 */ /* 0x000fc800078e0a0b */
[----:B------:R-:W-:-:S05]  /*06a0*/  IMAD R7, R12, R11, R7 ;  /* 0x0000000b0c077224 */ /* 0x000fca00078e0207 */
[----:B------:R-:W-:-:S13]  /*06b0*/  ISETP.GT.U32.AND P0, PT, R8, R7, PT ;  /* 0x000000070800720c */ /* 0x000fda0003f04070 */
[----:B------:R-:W-:-:S04]  /*06c0*/  @!P0 IADD3 R7, PT, PT, R7, -R12, RZ ;  /* 0x8000000c07078210 */ /* 0x000fc80007ffe0ff */
[----:B------:R-:W-:-:S13]  /*06d0*/  ISETP.GT.U32.AND P0, PT, R8, R7, PT ;  /* 0x000000070800720c */ /* 0x000fda0003f04070 */
[----:B------:R-:W-:Y:S01]  /*06e0*/  @!P0 IMAD.IADD R7, R7, 0x1, -R12 ;  /* 0x0000000107078824 */ /* 0x000fe200078e0a0c */
[----:B------:R-:W-:-:S04]  /*06f0*/  ISETP.NE.AND P0, PT, R10, RZ, PT ;  /* 0x000000ff0a00720c */ /* 0x000fc80003f05270 */
[----:B------:R-:W-:-:S04]  /*0700*/  @!P1 IADD3 R7, PT, PT, -R7, RZ, RZ ;  /* 0x000000ff07079210 */ /* 0x000fc80007ffe1ff */
[----:B------:R-:W-:Y:S02]  /*0710*/  SEL R17, R13, R7, !P0 ;  /* 0x000000070d117207 */ /* 0x000fe40004000000 */
[----:B------:R-:W2:Y:S03]  /*0720*/  LDG.E.64 R6, desc[UR4][R14.64] ;  /* 0x000000040e067981 */ /* 0x000ea6000c1e1b00 */
[----:B------:R-:W-:-:S06]  /*0730*/  IMAD.WIDE R16, R17, 0x8, R4 ;  /* 0x0000000811107825 */ /* 0x000fcc00078e0204 */
[----:B------:R-:W2:Y:S01]  /*0740*/  LDG.E.64.CONSTANT R16, desc[UR4][R16.64] ;  /* 0x0000000410107981 */ /* 0x000ea2000c1e9b00 */
[----:B------:R-:W0:Y:S08]  /*0750*/  I2F.RP R8, R12 ;  /* 0x0000000c00087306 */ /* 0x000e300000209400 */
[----:B0-----:R-:W0:Y:S02]  /*0760*/  MUFU.RCP R8, R8 ;  /* 0x0000000800087308 */ /* 0x001e240000001000 */
[----:B0-----:R-:W-:-:S06]  /*0770*/  VIADD R20, R8, 0xffffffe ;  /* 0x0ffffffe08147836 */ /* 0x001fcc0000000000 */
[----:B------:R-:W0:Y:S01]  /*0780*/  F2I.FTZ.U32.TRUNC.NTZ R19, R20 ;  /* 0x0000001400137305 */ /* 0x000e22000021f000 */
[----:B------:R-:W-:Y:S02]  /*0790*/  IMAD.IADD R22, R9, 0x1, R18 ;  /* 0x0000000109167824 */ /* 0x000fe400078e0212 */
[----:B------:R-:W-:-:S03]  /*07a0*/  HFMA2 R18, -RZ, RZ, 0, 0 ;  /* 0x00000000ff127431 */ /* 0x000fc600000001ff */
[----:B------:R-:W-:Y:S02]  /*07b0*/  IABS R21, R22 ;  /* 0x0000001600157213 */ /* 0x000fe40000000000 */
[----:B0-----:R-:W-:-:S05]  /*07c0*/  IADD3 R11, PT, PT, RZ, -R19, RZ ;  /* 0x80000013ff0b7210 */ /* 0x001fca0007ffe0ff */
[----:B------:R-:W-:-:S04]  /*07d0*/  IMAD R11, R11, R12, RZ ;  /* 0x0000000c0b0b7224 */ /* 0x000fc800078e02ff */
[----:B------:R-:W-:-:S04]  /*07e0*/  IMAD.HI.U32 R11, R19, R11, R18 ;  /* 0x0000000b130b7227 */ /* 0x000fc800078e0012 */
[----:B------:R-:W-:-:S04]  /*07f0*/  IMAD.MOV.U32 R19, RZ, RZ, R21 ;  /* 0x000000ffff137224 */ /* 0x000fc800078e0015 */
[----:B------:R-:W-:-:S05]  /*0800*/  IMAD.HI.U32 R8, R11, R19, RZ ;  /* 0x000000130b087227 */ /* 0x000fca00078e00ff */
[----:B------:R-:W-:-:S05]  /*0810*/  IADD3 R8, PT, PT, -R8, RZ, RZ ;  /* 0x000000ff08087210 */ /* 0x000fca0007ffe1ff */
[----:B------:R-:W-:Y:S02]  /*0820*/  IMAD R19, R12, R8, R19 ;  /* 0x000000080c137224 */ /* 0x000fe400078e0213 */
[----:B------:R-:W-:-:S05]  /*0830*/  IMAD.MOV.U32 R8, RZ, RZ, R12 ;  /* 0x000000ffff087224 */ /* 0x000fca00078e000c */
[----:B------:R-:W-:-:S13]  /*0840*/  ISETP.GT.U32.AND P1, PT, R8, R19, PT ;  /* 0x000000130800720c */ /* 0x000fda0003f24070 */
[----:B------:R-:W-:-:S04]  /*0850*/  @!P1 IADD3 R19, PT, PT, R19, -R12, RZ ;  /* 0x8000000c13139210 */ /* 0x000fc80007ffe0ff */
[----:B------:R-:W-:Y:S02]  /*0860*/  ISETP.GT.U32.AND P1, PT, R8, R19, PT ;  /* 0x000000130800720c */ /* 0x000fe40003f24070 */
[----:B------:R-:W-:-:S11]  /*0870*/  ISETP.GE.AND P2, PT, R22, RZ, PT ;  /* 0x000000ff1600720c */ /* 0x000fd60003f46270 */
[----:B------:R-:W-:-:S05]  /*0880*/  @!P1 IMAD.IADD R19, R19, 0x1, -R12 ;  /* 0x0000000113139824 */ /* 0x000fca00078e0a0c */
[----:B------:R-:W-:-:S05]  /*0890*/  MOV R18, R19 ;  /* 0x0000001300127202 */ /* 0x000fca0000000f00 */
[----:B------:R-:W-:-:S05]  /*08a0*/  @!P2 IMAD.MOV R18, RZ, RZ, -R18 ;  /* 0x000000ffff12a224 */ /* 0x000fca00078e0a12 */
[----:B------:R-:W-:Y:S01]  /*08b0*/  SEL R21, R13, R18, !P0 ;  /* 0x000000120d157207 */ /* 0x000fe20004000000 */
[-C--:B--2---:R-:W-:Y:S01]  /*08c0*/  FMUL R19, R17, R7.reuse ;  /* 0x0000000711137220 */ /* 0x084fe20000400000 */
[----:B------:R-:W-:-:S03]  /*08d0*/  FMUL R20, R16, R7 ;  /* 0x0000000710147220 */ /* 0x000fc60000400000 */
[-C--:B------:R-:W-:Y:S01]  /*08e0*/  FFMA R18, R16, R6.reuse, -R19 ;  /* 0x0000000610127223 */ /* 0x080fe20000000813 */
[----:B------:R-:W-:Y:S01]  /*08f0*/  FFMA R19, R17, R6, R20 ;  /* 0x0000000611137223 */ /* 0x000fe20000000014 */
[----:B------:R-:W-:-:S04]  /*0900*/  IMAD.WIDE R20, R21, 0x8, R4 ;  /* 0x0000000815147825 */ /* 0x000fc800078e0204 */
[C---:B------:R-:W-:Y:S01]  /*0910*/  IMAD.WIDE R6, R9.reuse, 0x8, R14 ;  /* 0x0000000809067825 */ /* 0x040fe200078e020e */
[----:B------:R0:W-:Y:S04]  /*0920*/  STG.E.64 desc[UR4][R14.64], R18 ;  /* 0x000000120e007986 */ /* 0x0001e8000c101b04 */
[----:B------:R-:W2:Y:S04]  /*0930*/  LDG.E.64 R16, desc[UR4][R6.64] ;  /* 0x0000000406107981 */ /* 0x000ea8000c1e1b00 */
[----:B------:R-:W2:Y:S01]  /*0940*/  LDG.E.64.CONSTANT R20, desc[UR4][R20.64] ;  /* 0x0000000414147981 */ /* 0x000ea2000c1e9b00 */
[----:B------:R-:W-:-:S04]  /*0950*/  IADD3 R22, PT, PT, R9, R22, RZ ;  /* 0x0000001609167210 */ /* 0x000fc80007ffe0ff */
[----:B------:R-:W-:-:S05]  /*0960*/  IABS R24, R22 ;  /* 0x0000001600187213 */ /* 0x000fca0000000000 */
[----:B------:R-:W-:-:S05]  /*0970*/  IMAD.HI.U32 R23, R11, R24, RZ ;  /* 0x000000180b177227 */ /* 0x000fca00078e00ff */
[----:B------:R-:W-:-:S05]  /*0980*/  IADD3 R23, PT, PT, -R23, RZ, RZ ;  /* 0x000000ff17177210 */ /* 0x000fca0007ffe1ff */
[----:B------:R-:W-:-:S05]  /*0990*/  IMAD R23, R12, R23, R24 ;  /* 0x000000170c177224 */ /* 0x000fca00078e0218 */
[----:B------:R-:W-:Y:S02]  /*09a0*/  ISETP.GT.U32.AND P1, PT, R8, R23, PT ;  /* 0x000000170800720c */ /* 0x000fe40003f24070 */
[----:B------:R-:W-:-:S11]  /*09b0*/  ISETP.GE.AND P2, PT, R22, RZ, PT ;  /* 0x000000ff1600720c */ /* 0x000fd60003f46270 */
[----:B------:R-:W-:-:S05]  /*09c0*/  @!P1 IMAD.IADD R23, R23, 0x1, -R12 ;  /* 0x0000000117179824 */ /* 0x000fca00078e0a0c */
[----:B------:R-:W-:-:S13]  /*09d0*/  ISETP.GT.U32.AND P1, PT, R8, R23, PT ;  /* 0x000000170800720c */ /* 0x000fda0003f24070 */
[----:B------:R-:W-:-:S04]  /*09e0*/  @!P1 IADD3 R23, PT, PT, R23, -R12, RZ ;  /* 0x8000000c17179210 */ /* 0x000fc80007ffe0ff */
[----:B------:R-:W-:-:S04]  /*09f0*/  @!P2 IADD3 R23, PT, PT, -R23, RZ, RZ ;  /* 0x000000ff1717a210 */ /* 0x000fc80007ffe1ff */
[----:B0-----:R-:W-:-:S05]  /*0a00*/  SEL R15, R13, R23, !P0 ;  /* 0x000000170d0f7207 */ /* 0x001fca0004000000 */
[----:B------:R-:W-:-:S06]  /*0a10*/  IMAD.WIDE R14, R15, 0x8, R4 ;  /* 0x000000080f0e7825 */ /* 0x000fcc00078e0204 */
[----:B------:R-:W3:Y:S01]  /*0a20*/  LDG.E.64.CONSTANT R14, desc[UR4][R14.64] ;  /* 0x000000040e0e7981 */ /* 0x000ee2000c1e9b00 */
[-C--:B--2---:R-:W-:Y:S01]  /*0a30*/  FMUL R19, R21, R17.reuse ;  /* 0x0000001115137220 */ /* 0x084fe20000400000 */
[----:B------:R-:W-:-:S03]  /*0a40*/  FMUL R24, R20, R17 ;  /* 0x0000001114187220 */ /* 0x000fc60000400000 */
[-C--:B------:R-:W-:Y:S01]  /*0a50*/  FFMA R18, R20, R16.reuse, -R19 ;  /* 0x0000001014127223 */ /* 0x080fe20000000813 */
[----:B------:R-:W-:Y:S01]  /*0a60*/  FFMA R19, R21, R16, R24 ;  /* 0x0000001015137223 */ /* 0x000fe20000000018 */
[----:B------:R-:W-:-:S04]  /*0a70*/  IMAD.WIDE R16, R9, 0x8, R6 ;  /* 0x0000000809107825 */ /* 0x000fc800078e0206 */
[----:B------:R0:W-:Y:S04]  /*0a80*/  STG.E.64 desc[UR4][R6.64], R18 ;  /* 0x0000001206007986 */ /* 0x0001e8000c101b04 */
[----:B------:R-:W3:Y:S01]  /*0a90*/  LDG.E.64 R20, desc[UR4][R16.64] ;  /* 0x0000000410147981 */ /* 0x000ee2000c1e1b00 */
[----:B------:R-:W-:-:S05]  /*0aa0*/  IMAD.IADD R22, R9, 0x1, R22 ;  /* 0x0000000109167824 */ /* 0x000fca00078e0216 */
[----:B------:R-:W-:-:S05]  /*0ab0*/  IABS R24, R22 ;  /* 0x0000001600187213 */ /* 0x000fca0000000000 */
[----:B------:R-:W-:-:S05]  /*0ac0*/  IMAD.HI.U32 R23, R11, R24, RZ ;  /* 0x000000180b177227 */ /* 0x000fca00078e00ff */
[----:B------:R-:W-:-:S05]  /*0ad0*/  IADD3 R23, PT, PT, -R23, RZ, RZ ;  /* 0x000000ff17177210 */ /* 0x000fca0007ffe1ff */
[----:B------:R-:W-:-:S05]  /*0ae0*/  IMAD R23, R12, R23, R24 ;  /* 0x000000170c177224 */ /* 0x000fca00078e0218 */
[----:B------:R-:W-:Y:S02]  /*0af0*/  ISETP.GT.U32.AND P1, PT, R8, R23, PT ;  /* 0x000000170800720c */ /* 0x000fe40003f24070 */
[----:B------:R-:W-:-:S11]  /*0b00*/  ISETP.GE.AND P2, PT, R22, RZ, PT ;  /* 0x000000ff1600720c */ /* 0x000fd60003f46270 */
[----:B------:R-:W-:-:S04]  /*0b10*/  @!P1 IADD3 R23, PT, PT, R23, -R12, RZ ;  /* 0x8000000c17179210 */ /* 0x000fc80007ffe0ff */
[----:B------:R-:W-:-:S13]  /*0b20*/  ISETP.GT.U32.AND P1, PT, R8, R23, PT ;  /* 0x000000170800720c */ /* 0x000fda0003f24070 */
[----:B------:R-:W-:-:S05]  /*0b30*/  @!P1 IMAD.IADD R23, R23, 0x1, -R12 ;  /* 0x0000000117179824 */ /* 0x000fca00078e0a0c */
[----:B------:R-:W-:-:S04]  /*0b40*/  @!P2 IADD3 R23, PT, PT, -R23, RZ, RZ ;  /* 0x000000ff1717a210 */ /* 0x000fc80007ffe1ff */
[----:B0-----:R-:W-:-:S05]  /*0b50*/  SEL R7, R13, R23, !P0 ;  /* 0x000000170d077207 */ /* 0x001fca0004000000 */
[----:B------:R-:W-:-:S06]  /*0b60*/  IMAD.WIDE R6, R7, 0x8, R4 ;  /* 0x0000000807067825 */ /* 0x000fcc00078e0204 */
[----:B------:R-:W2:Y:S01]  /*0b70*/  LDG.E.64.CONSTANT R6, desc[UR4][R6.64] ;  /* 0x0000000406067981 */ /* 0x000ea2000c1e9b00 */
[-C--:B---3--:R-:W-:Y:S01]  /*0b80*/  FMUL R13, R15, R21.reuse ;  /* 0x000000150f0d7220 */ /* 0x088fe20000400000 */
[----:B------:R-:W-:-:S03]  /*0b90*/  FMUL R12, R14, R21 ;  /* 0x000000150e0c7220 */ /* 0x000fc60000400000 */
[-C--:B------:R-:W-:Y:S01]  /*0ba0*/  FFMA R14, R14, R20.reuse, -R13 ;  /* 0x000000140e0e7223 */ /* 0x080fe2000000080d */
[----:B------:R-:W-:Y:S01]  /*0bb0*/  FFMA R15, R15, R20, R12 ;  /* 0x000000140f0f7223 */ /* 0x000fe2000000000c */
[----:B------:R-:W-:-:S04]  /*0bc0*/  IMAD.WIDE R12, R9, 0x8, R16 ;  /* 0x00000008090c7825 */ /* 0x000fc800078e0210 */
[----:B------:R0:W-:Y:S04]  /*0bd0*/  STG.E.64 desc[UR4][R16.64], R14 ;  /* 0x0000000e10007986 */ /* 0x0001e8000c101b04 */
[----:B------:R-:W2:Y:S02]  /*0be0*/  LDG.E.64 R18, desc[UR4][R12.64] ;  /* 0x000000040c127981 */ /* 0x000ea4000c1e1b00 */
[-C--:B--2---:R-:W-:Y:S01]  /*0bf0*/  FMUL R21, R7, R19.reuse ;  /* 0x0000001307157220 */ /* 0x084fe20000400000 */
[----:B------:R-:W-:-:S03]  /*0c00*/  FMUL R24, R6, R19 ;  /* 0x0000001306187220 */ /* 0x000fc60000400000 */
[-C--:B------:R-:W-:Y:S01]  /*0c10*/  FFMA R20, R6, R18.reuse, -R21 ;  /* 0x0000001206147223 */ /* 0x080fe20000000815 */
[----:B------:R-:W-:Y:S01]  /*0c20*/  FFMA R21, R7, R18, R24 ;  /* 0x0000001207157223 */ /* 0x000fe20000000018 */
[----:B------:R-:W-:-:S04]  /*0c30*/  IADD3 R18, PT, PT, R9, R22, RZ ;  /* 0x0000001609127210 */ /* 0x000fc80007ffe0ff */
[----:B------:R0:W-:Y:S01]  /*0c40*/  STG.E.64 desc[UR4][R12.64], R20 ;  /* 0x000000140c007986 */ /* 0x0001e2000c101b04 */
[----:B------:R-:W-:-:S13]  /*0c50*/  ISETP.GE.AND P0, PT, R18, R0, PT ;  /* 0x000000001200720c */ /* 0x000fda0003f06270 */
[----:B0-----:R-:W-:Y:S05]  /*0c60*/  @!P0 BRA `(.L_x_10) ;  /* 0xfffffff800708947 */ /* 0x001fea000383ffff */
[----:B------:R-:W-:Y:S05]  /*0c70*/  EXIT ;  /* 0x000000000000794d */ /* 0x000fea0003800000 */
.L_x_11:
        /* <DEDUP_REMOVED lines=16> */
.L_x_14:


//--------------------- .nv.shared.reserved.0     --------------------------
	.section	.nv.shared.reserved.0,"aw",@nobits
	.weak		__nv_reservedSMEM_offset_0_alias
	.size		__nv_reservedSMEM_offset_0_alias, 0, 64
	.other		__nv_reservedSMEM_offset_0_alias,@"STO_CUDA_RESERVED_SHARED STV_DEFAULT"
__nv_reservedSMEM_offset_0_alias:
	.zero		0
	.zero		64


//--------------------- .nv.constant0._Z9crop_rowsPK6float2PS_iiii --------------------------
	.section	.nv.constant0._Z9crop_rowsPK6float2PS_iiii,"a",@progbits
	.sectionflags	@""
	.align	4
.nv.constant0._Z9crop_rowsPK6float2PS_iiii:
	.zero		928


//--------------------- .nv.constant0._Z13scale_inplaceP6float2if --------------------------
	.section	.nv.constant0._Z13scale_inplaceP6float2if,"a",@progbits
	.sectionflags	@""
	.align	4
.nv.constant0._Z13scale_inplaceP6float2if:
	.zero		912


//--------------------- .nv.constant0._Z17mul_rows_by_coeffP6float2PKS_ii --------------------------
	.section	.nv.constant0._Z17mul_rows_by_coeffP6float2PKS_ii,"a",@progbits
	.sectionflags	@""
	.align	4
.nv.constant0._Z17mul_rows_by_coeffP6float2PKS_ii:
	.zero		920


//--------------------- SYMBOLS --------------------------

	.type		.nv.reservedSmem.offset0,@object
	.size		.nv.reservedSmem.offset0,0x4
